	.headerflags	@"EF_CUDA_TEXMODE_UNIFIED EF_CUDA_64BIT_ADDRESS EF_CUDA_ACCELERATORS EF_CUDA_SM90 EF_CUDA_VIRTUAL_SM(EF_CUDA_SM90)"
	.elftype	@"ET_EXEC"


//--------------------- .nv.info                  --------------------------
	.section	.nv.info,"",@"SHT_CUDA_INFO"
	.align	4


	//----- nvinfo : EIATTR_REGCOUNT
	.align		4
        /*0000*/ 	.byte	0x04, 0x2f
        /*0002*/ 	.short	(.L_1 - .L_0)
	.align		4
.L_0:
        /*0004*/ 	.word	index@(triton_poi_fused_threshold_backward_18)
        /*0008*/ 	.word	0x0000001b


	//----- nvinfo : EIATTR_MIN_STACK_SIZE
	.align		4
.L_1:
        /*000c*/ 	.byte	0x04, 0x12
        /*000e*/ 	.short	(.L_3 - .L_2)
	.align		4
.L_2:
        /*0010*/ 	.word	index@(triton_poi_fused_threshold_backward_18)
        /*0014*/ 	.word	0x00000000


	//----- nvinfo : EIATTR_FRAME_SIZE
	.align		4
.L_3:
        /*0018*/ 	.byte	0x04, 0x11
        /*001a*/ 	.short	(.L_5 - .L_4)
	.align		4
.L_4:
        /*001c*/ 	.word	index@(triton_poi_fused_threshold_backward_18)
        /*0020*/ 	.word	0x00000000


	//----- nvinfo : EIATTR_MIN_STACK_SIZE
	.align		4
.L_5:
        /*0024*/ 	.byte	0x04, 0x12
        /*0026*/ 	.short	(.L_7 - .L_6)
	.align		4
.L_6:
        /*0028*/ 	.word	index@(triton_poi_fused_threshold_backward_18)
        /*002c*/ 	.word	0x00000000
.L_7:


//--------------------- .nv.info.triton_poi_fused_threshold_backward_18 --------------------------
	.section	.nv.info.triton_poi_fused_threshold_backward_18,"",@"SHT_CUDA_INFO"
	.sectionflags	@""
	.align	4


	//----- nvinfo : EIATTR_CUDA_API_VERSION
	.align		4
        /*0000*/ 	.byte	0x04, 0x37
        /*0002*/ 	.short	(.L_9 - .L_8)
.L_8:
        /*0004*/ 	.word	0x0000007c


	//----- nvinfo : EIATTR_KPARAM_INFO
	.align		4
.L_9:
        /*0008*/ 	.byte	0x04, 0x17
        /*000a*/ 	.short	(.L_11 - .L_10)
.L_10:
        /*000c*/ 	.word	0x00000000
        /*0010*/ 	.short	0x0003
        /*0012*/ 	.short	0x0014
        /*0014*/ 	.byte	0x00, 0xf0, 0x11, 0x00


	//----- nvinfo : EIATTR_KPARAM_INFO
	.align		4
.L_11:
        /*0018*/ 	.byte	0x04, 0x17
        /*001a*/ 	.short	(.L_13 - .L_12)
.L_12:
        /*001c*/ 	.word	0x00000000
        /*0020*/ 	.short	0x0002
        /*0022*/ 	.short	0x0010
        /*0024*/ 	.byte	0x00, 0xf0, 0x11, 0x00


	//----- nvinfo : EIATTR_KPARAM_INFO
	.align		4
.L_13:
        /*0028*/ 	.byte	0x04, 0x17
        /*002a*/ 	.short	(.L_15 - .L_14)
.L_14:
        /*002c*/ 	.word	0x00000000
        /*0030*/ 	.short	0x0001
        /*0032*/ 	.short	0x0008
        /*0034*/ 	.byte	0x00, 0xf4, 0x21, 0x00


	//----- nvinfo : EIATTR_KPARAM_INFO
	.align		4
.L_15:
        /*0038*/ 	.byte	0x04, 0x17
        /*003a*/ 	.short	(.L_17 - .L_16)
.L_16:
        /*003c*/ 	.word	0x00000000
        /*0040*/ 	.short	0x0000
        /*0042*/ 	.short	0x0000
        /*0044*/ 	.byte	0x00, 0xf4, 0x21, 0x00


	//----- nvinfo : EIATTR_SPARSE_MMA_MASK
	.align		4
.L_17:
        /*0048*/ 	.byte	0x03, 0x50
        /*004a*/ 	.short	0x0000


	//----- nvinfo : EIATTR_MAXREG_COUNT
	.align		4
        /*004c*/ 	.byte	0x03, 0x1b
        /*004e*/ 	.short	0x00ff


	//----- nvinfo : EIATTR_EXIT_INSTR_OFFSETS
	.align		4
        /*0050*/ 	.byte	0x04, 0x1c
        /*0052*/ 	.short	(.L_19 - .L_18)


	//   ....[0]....
.L_18:
        /*0054*/ 	.word	0x000006b0


	//   ....[1]....
        /*0058*/ 	.word	0x000006d0


	//----- nvinfo : EIATTR_REQNTID
	.align		4
.L_19:
        /*005c*/ 	.byte	0x04, 0x10
        /*005e*/ 	.short	(.L_21 - .L_20)
.L_20:
        /*0060*/ 	.word	0x00000080
        /*0064*/ 	.word	0x00000001
        /*0068*/ 	.word	0x00000001


	//----- nvinfo : EIATTR_CBANK_PARAM_SIZE
	.align		4
.L_21:
        /*006c*/ 	.byte	0x03, 0x19
        /*006e*/ 	.short	0x0018


	//----- nvinfo : EIATTR_PARAM_CBANK
	.align		4
        /*0070*/ 	.byte	0x04, 0x0a
        /*0072*/ 	.short	(.L_23 - .L_22)
	.align		4
.L_22:
        /*0074*/ 	.word	index@(.nv.constant0.triton_poi_fused_threshold_backward_18)
        /*0078*/ 	.short	0x0210
        /*007a*/ 	.short	0x0018


	//----- nvinfo : EIATTR_SW_WAR
	.align		4
.L_23:
        /*007c*/ 	.byte	0x04, 0x36
        /*007e*/ 	.short	(.L_25 - .L_24)
.L_24:
        /*0080*/ 	.word	0x00000008
.L_25:


//--------------------- .nv.callgraph             --------------------------
	.section	.nv.callgraph,"",@"SHT_CUDA_CALLGRAPH"
	.align	4
	.sectionentsize	8
	.align		4
        /*0000*/ 	.word	0x00000000
	.align		4
        /*0004*/ 	.word	0xffffffff
	.align		4
        /*0008*/ 	.word	0x00000000
	.align		4
        /*000c*/ 	.word	0xfffffffe
	.align		4
        /*0010*/ 	.word	0x00000000
	.align		4
        /*0014*/ 	.word	0xfffffffd
	.align		4
        /*0018*/ 	.word	0x00000000
	.align		4
        /*001c*/ 	.word	0xfffffffc


//--------------------- .text.triton_poi_fused_threshold_backward_18 --------------------------
	.section	.text.triton_poi_fused_threshold_backward_18,"ax",@progbits
	.sectionflags	@"SHF_BARRIERS=1"
	.align	128
        .global         triton_poi_fused_threshold_backward_18
        .type           triton_poi_fused_threshold_backward_18,@function
        .size           triton_poi_fused_threshold_backward_18,(.L_x_1 - triton_poi_fused_threshold_backward_18)
        .other          triton_poi_fused_threshold_backward_18,@"STO_CUDA_ENTRY STV_DEFAULT"
triton_poi_fused_threshold_backward_18:
.text.triton_poi_fused_threshold_backward_18:
[----:B------:R-:W0:Y:S02]  /*0000*/  LDC R1, c[0x0][0x28] ;  /* 0x00000a00ff017b82 */ /* 0x000e240000000800 */
[----:B------:R-:W1:Y:S01]  /*0010*/  S2R R2, SR_TID.X ;  /* 0x0000000000027919 */ /* 0x000e620000002100 */
[----:B------:R-:W2:Y:S01]  /*0020*/  LDC.64 R4, c[0x0][0x210] ;  /* 0x00008400ff047b82 */ /* 0x000ea20000000a00 */
[----:B------:R-:W-:Y:S01]  /*0030*/  ULDC.64 UR6, c[0x0][0x208] ;  /* 0x0000820000067ab9 */ /* 0x000fe20000000a00 */
[----:B------:R-:W3:Y:S01]  /*0040*/  S2R R0, SR_CTAID.X ;  /* 0x0000000000007919 */ /* 0x000ee20000002500 */
[----:B------:R-:W4:Y:S01]  /*0050*/  S2R R12, SR_CTAID.Y ;  /* 0x00000000000c7919 */ /* 0x000f220000002600 */
[----:B-1----:R-:W-:Y:S01]  /*0060*/  SHF.R.U32.HI R16, RZ, 0x3, R2 ;  /* 0x00000003ff107819 */ /* 0x002fe20000011602 */
[----:B------:R-:W-:Y:S02]  /*0070*/  IMAD.SHL.U32 R7, R2, 0x4, RZ ;  /* 0x0000000402077824 */ /* 0x000fe400078e00ff */
[----:B---3--:R-:W-:Y:S01]  /*0080*/  IMAD.SHL.U32 R0, R0, 0x20, RZ ;  /* 0x0000002000007824 */ /* 0x008fe200078e00ff */
[----:B------:R-:W-:Y:S01]  /*0090*/  SGXT.U32 R16, R16, 0x4 ;  /* 0x000000041010781a */ /* 0x000fe20000000000 */
[----:B----4-:R-:W-:-:S03]  /*00a0*/  IMAD.SHL.U32 R3, R12, 0x20, RZ ;  /* 0x000000200c037824 */ /* 0x010fc600078e00ff */
[----:B------:R-:W-:Y:S02]  /*00b0*/  LOP3.LUT R7, R0, 0x1c, R7, 0xf8, !PT ;  /* 0x0000001c00077812 */ /* 0x000fe400078ef807 */
[----:B------:R-:W-:Y:S02]  /*00c0*/  LOP3.LUT R6, R3, R16, RZ, 0xfc, !PT ;  /* 0x0000001003067212 */ /* 0x000fe400078efcff */
[----:B------:R-:W-:-:S03]  /*00d0*/  ISETP.GE.AND P0, PT, R7, 0x40, PT ;  /* 0x000000400700780c */ /* 0x000fc60003f06270 */
[----:B------:R-:W-:-:S04]  /*00e0*/  IMAD R7, R6, 0x40, R7 ;  /* 0x0000004006077824 */ /* 0x000fc800078e0207 */
[----:B--2---:R-:W-:-:S04]  /*00f0*/  IMAD.WIDE R8, R7, 0x4, R4 ;  /* 0x0000000407087825 */ /* 0x004fc800078e0204 */
[----:B------:R-:W-:Y:S02]  /*0100*/  VIADD R7, R7, 0x400 ;  /* 0x0000040007077836 */ /* 0x000fe40000000000 */
[----:B------:R-:W2:Y:S02]  /*0110*/  @!P0 LDG.E.EL.128 R8, desc[UR6][R8.64] ;  /* 0x0000000608088981 */ /* 0x000ea4000c2e1d00 */
[----:B------:R-:W-:-:S06]  /*0120*/  IMAD.WIDE R4, R7, 0x4, R4 ;  /* 0x0000000407047825 */ /* 0x000fcc00078e0204 */
[----:B------:R-:W3:Y:S01]  /*0130*/  @!P0 LDG.E.EL.128 R4, desc[UR6][R4.64] ;  /* 0x0000000604048981 */ /* 0x000ee2000c2e1d00 */
[----:B------:R-:W1:Y:S01]  /*0140*/  S2UR UR5, SR_CgaCtaId ;  /* 0x00000000000579c3 */ /* 0x000e620000008800 */
[C---:B------:R-:W-:Y:S01]  /*0150*/  IMAD.SHL.U32 R15, R2.reuse, 0x80, RZ ;  /* 0x00000080020f7824 */ /* 0x040fe200078e00ff */
[----:B------:R-:W-:Y:S01]  /*0160*/  UMOV UR4, 0x400 ;  /* 0x0000040000047882 */ /* 0x000fe20000000000 */
[C---:B------:R-:W-:Y:S02]  /*0170*/  IMAD.SHL.U32 R13, R2.reuse, 0x2, RZ ;  /* 0x00000002020d7824 */ /* 0x040fe400078e00ff */
[----:B------:R-:W-:Y:S01]  /*0180*/  IMAD.SHL.U32 R14, R2, 0x8, RZ ;  /* 0x00000008020e7824 */ /* 0x000fe200078e00ff */
[----:B------:R-:W-:Y:S02]  /*0190*/  LOP3.LUT R15, R15, 0x380, RZ, 0xc0, !PT ;  /* 0x000003800f0f7812 */ /* 0x000fe400078ec0ff */
[----:B------:R-:W-:Y:S02]  /*01a0*/  LOP3.LUT R18, R13, 0xf8, RZ, 0xc0, !PT ;  /* 0x000000f80d127812 */ /* 0x000fe400078ec0ff */
[----:B------:R-:W-:-:S02]  /*01b0*/  LOP3.LUT R13, R14, 0x3f8, RZ, 0xc0, !PT ;  /* 0x000003f80e0d7812 */ /* 0x000fc400078ec0ff */
[C---:B------:R-:W-:Y:S02]  /*01c0*/  LOP3.LUT R16, R15.reuse, R16, RZ, 0xfc, !PT ;  /* 0x000000100f107212 */ /* 0x040fe400078efcff */
[C---:B------:R-:W-:Y:S02]  /*01d0*/  LOP3.LUT R17, R15.reuse, 0x40, RZ, 0xfc, !PT ;  /* 0x000000400f117812 */ /* 0x040fe400078efcff */
[----:B------:R-:W-:Y:S02]  /*01e0*/  LOP3.LUT R19, R15, 0x60, RZ, 0xfc, !PT ;  /* 0x000000600f137812 */ /* 0x000fe400078efcff */
[-C--:B------:R-:W-:Y:S02]  /*01f0*/  LEA.HI R17, R17, R16.reuse, RZ, 0x1e ;  /* 0x0000001011117211 */ /* 0x080fe400078ff0ff */
[----:B------:R-:W-:Y:S02]  /*0200*/  LEA.HI R19, R19, R16, RZ, 0x1e ;  /* 0x0000001013137211 */ /* 0x000fe400078ff0ff */
[----:B------:R-:W-:Y:S01]  /*0210*/  LOP3.LUT R3, R3, 0x18, R14, 0xf8, !PT ;  /* 0x0000001803037812 */ /* 0x000fe200078ef80e */
[----:B-1----:R-:W-:-:S06]  /*0220*/  UPRMT UR4, UR5, 0x654, UR4 ;  /* 0x0000065405047896 */ /* 0x002fcc0008000004 */
[----:B------:R-:W-:Y:S02]  /*0230*/  IADD3 R13, R18, UR4, R13 ;  /* 0x00000004120d7c10 */ /* 0x000fe4000fffe00d */
[----:B--2---:R-:W-:Y:S02]  /*0240*/  FSETP.GTU.AND P3, PT, R10, RZ, !P0 ;  /* 0x000000ff0a00720b */ /* 0x004fe4000476c000 */
[----:B------:R-:W-:Y:S02]  /*0250*/  FSETP.GTU.AND P1, PT, R8, RZ, !P0 ;  /* 0x000000ff0800720b */ /* 0x000fe4000472c000 */
[----:B------:R-:W-:Y:S02]  /*0260*/  FSETP.GTU.AND P2, PT, R9, RZ, !P0 ;  /* 0x000000ff0900720b */ /* 0x000fe4000474c000 */
[----:B------:R-:W-:Y:S02]  /*0270*/  LOP3.LUT R9, R15, 0x20, RZ, 0xfc, !PT ;  /* 0x000000200f097812 */ /* 0x000fe400078efcff */
[----:B------:R-:W-:-:S02]  /*0280*/  SEL R18, RZ, 0x1, P3 ;  /* 0x00000001ff127807 */ /* 0x000fc40001800000 */
[----:B------:R-:W-:Y:S02]  /*0290*/  FSETP.GTU.AND P4, PT, R11, RZ, !P0 ;  /* 0x000000ff0b00720b */ /* 0x000fe4000478c000 */
[-C--:B------:R-:W-:Y:S02]  /*02a0*/  LEA.HI R15, R15, R16.reuse, RZ, 0x1e ;  /* 0x000000100f0f7211 */ /* 0x080fe400078ff0ff */
[----:B------:R-:W-:Y:S02]  /*02b0*/  SEL R8, RZ, 0x1, P1 ;  /* 0x00000001ff087807 */ /* 0x000fe40000800000 */
[----:B------:R-:W-:Y:S02]  /*02c0*/  SEL R10, RZ, 0x1, P2 ;  /* 0x00000001ff0a7807 */ /* 0x000fe40001000000 */
[----:B---3--:R-:W-:Y:S01]  /*02d0*/  FSETP.GTU.AND P3, PT, R4, RZ, !P0 ;  /* 0x000000ff0400720b */ /* 0x008fe2000476c000 */
[----:B------:R1:W-:Y:S01]  /*02e0*/  STS.U8 [R15+UR4], R8 ;  /* 0x000000080f007988 */ /* 0x0003e20008000004 */
[----:B------:R-:W-:-:S02]  /*02f0*/  LEA.HI R9, R9, R16, RZ, 0x1e ;  /* 0x0000001009097211 */ /* 0x000fc400078ff0ff */
[----:B------:R-:W-:Y:S02]  /*0300*/  FSETP.GTU.AND P2, PT, R5, RZ, !P0 ;  /* 0x000000ff0500720b */ /* 0x000fe4000474c000 */
[----:B------:R-:W-:Y:S01]  /*0310*/  FSETP.GTU.AND P1, PT, R6, RZ, !P0 ;  /* 0x000000ff0600720b */ /* 0x000fe2000472c000 */
[----:B------:R-:W-:Y:S01]  /*0320*/  STS.U8 [R9+UR4+0x20], R10 ;  /* 0x0000200a09007988 */ /* 0x000fe20008000004 */
[----:B------:R-:W-:Y:S02]  /*0330*/  FSETP.GTU.AND P0, PT, R7, RZ, !P0 ;  /* 0x000000ff0700720b */ /* 0x000fe4000470c000 */
[----:B------:R-:W-:Y:S01]  /*0340*/  SEL R16, RZ, 0x1, P4 ;  /* 0x00000001ff107807 */ /* 0x000fe20002000000 */
[----:B------:R-:W-:Y:S01]  /*0350*/  STS.U8 [R17+UR4+0x40], R18 ;  /* 0x0000401211007988 */ /* 0x000fe20008000004 */
[----:B------:R-:W-:Y:S02]  /*0360*/  SEL R20, RZ, 0x1, P3 ;  /* 0x00000001ff147807 */ /* 0x000fe40001800000 */
[----:B------:R-:W-:Y:S01]  /*0370*/  SEL R22, RZ, 0x1, P2 ;  /* 0x00000001ff167807 */ /* 0x000fe20001000000 */
[----:B------:R-:W-:Y:S01]  /*0380*/  STS.U8 [R19+UR4+0x60], R16 ;  /* 0x0000601013007988 */ /* 0x000fe20008000004 */
[----:B------:R-:W-:-:S02]  /*0390*/  SEL R24, RZ, 0x1, P1 ;  /* 0x00000001ff187807 */ /* 0x000fc40000800000 */
[----:B-1----:R-:W-:Y:S01]  /*03a0*/  SEL R8, RZ, 0x1, P0 ;  /* 0x00000001ff087807 */ /* 0x002fe20000000000 */
[----:B------:R-:W-:Y:S01]  /*03b0*/  STS.U8 [R15+UR4+0x10], R20 ;  /* 0x000010140f007988 */ /* 0x000fe20008000004 */
[----:B------:R-:W-:Y:S02]  /*03c0*/  SHF.R.S32.HI R6, RZ, 0x1a, R12 ;  /* 0x0000001aff067819 */ /* 0x000fe4000001140c */
[----:B------:R-:W-:Y:S01]  /*03d0*/  SHF.R.U32.HI R7, RZ, 0x2, R2 ;  /* 0x00000002ff077819 */ /* 0x000fe20000011602 */
[----:B------:R-:W-:Y:S01]  /*03e0*/  STS.U8 [R9+UR4+0x30], R22 ;  /* 0x0000301609007988 */ /* 0x000fe20008000004 */
[----:B------:R-:W-:Y:S02]  /*03f0*/  SGXT R6, R6, 0x1 ;  /* 0x000000010606781a */ /* 0x000fe40000000200 */
[----:B------:R-:W-:Y:S01]  /*0400*/  SGXT.U32 R7, R7, 0x5 ;  /* 0x000000050707781a */ /* 0x000fe20000000000 */
[----:B------:R-:W-:Y:S01]  /*0410*/  STS.U8 [R17+UR4+0x50], R24 ;  /* 0x0000501811007988 */ /* 0x000fe20008000004 */
[----:B------:R-:W-:-:S02]  /*0420*/  LEA.HI R6, R6, R3, RZ, 0xa ;  /* 0x0000000306067211 */ /* 0x000fc400078f50ff */
[----:B------:R-:W-:Y:S01]  /*0430*/  LOP3.LUT R7, R0, R7, RZ, 0xfc, !PT ;  /* 0x0000000700077212 */ /* 0x000fe200078efcff */
[----:B------:R-:W-:Y:S01]  /*0440*/  STS.U8 [R19+UR4+0x70], R8 ;  /* 0x0000700813007988 */ /* 0x000fe20008000004 */
[C---:B------:R-:W-:Y:S01]  /*0450*/  LOP3.LUT R2, R6.reuse, 0xfffffc00, RZ, 0xc0, !PT ;  /* 0xfffffc0006027812 */ /* 0x040fe200078ec0ff */
[----:B------:R-:W-:Y:S01]  /*0460*/  IMAD.SHL.U32 R6, R6, 0x40, RZ ;  /* 0x0000004006067824 */ /* 0x000fe200078e00ff */
[----:B------:R-:W-:Y:S01]  /*0470*/  BAR.SYNC.DEFER_BLOCKING 0x0 ;  /* 0x0000000000007b1d */ /* 0x000fe20000010000 */
[----:B------:R-:W-:Y:S02]  /*0480*/  ISETP.GE.AND P0, PT, R7, 0x40, PT ;  /* 0x000000400700780c */ /* 0x000fe40003f06270 */
[----:B------:R-:W-:Y:S01]  /*0490*/  IMAD.IADD R2, R3, 0x1, -R2 ;  /* 0x0000000103027824 */ /* 0x000fe200078e0a02 */
[----:B------:R-:W-:-:S03]  /*04a0*/  LOP3.LUT R3, R6, 0xffff0000, RZ, 0xc0, !PT ;  /* 0xffff000006037812 */ /* 0x000fc600078ec0ff */
[----:B------:R-:W-:Y:S01]  /*04b0*/  IMAD R2, R7, 0x400, R2 ;  /* 0x0000040007027824 */ /* 0x000fe200078e0202 */
[----:B------:R-:W-:-:S03]  /*04c0*/  ULDC.64 UR4, c[0x0][0x218] ;  /* 0x0000860000047ab9 */ /* 0x000fc60000000a00 */
[----:B------:R-:W-:-:S05]  /*04d0*/  IMAD.IADD R3, R2, 0x1, R3 ;  /* 0x0000000102037824 */ /* 0x000fca00078e0203 */
[----:B------:R-:W-:-:S04]  /*04e0*/  IADD3 R2, P1, R3, UR4, RZ ;  /* 0x0000000403027c10 */ /* 0x000fc8000ff3e0ff */
[----:B------:R-:W-:Y:S01]  /*04f0*/  LEA.HI.X.SX32 R3, R3, UR5, 0x1, P1 ;  /* 0x0000000503037c11 */ /* 0x000fe200088f0eff */
[----:B------:R-:W1:Y:S02]  /*0500*/  LDS.64 R4, [R13] ;  /* 0x000000000d047984 */ /* 0x000e640000000a00 */
[C---:B-1----:R-:W-:Y:S02]  /*0510*/  PRMT R0, R4.reuse, 0x7772, RZ ;  /* 0x0000777204007816 */ /* 0x042fe400000000ff */
[C---:B------:R-:W-:Y:S02]  /*0520*/  PRMT R9, R4.reuse, 0x7771, RZ ;  /* 0x0000777104097816 */ /* 0x040fe400000000ff */
[----:B------:R-:W-:Y:S02]  /*0530*/  PRMT R6, R5, 0x7772, RZ ;  /* 0x0000777205067816 */ /* 0x000fe400000000ff */
[----:B------:R-:W-:Y:S02]  /*0540*/  PRMT R9, R9, 0x5410, R0 ;  /* 0x0000541009097816 */ /* 0x000fe40000000000 */
[----:B------:R-:W-:-:S02]  /*0550*/  PRMT R0, R4, 0x7770, RZ ;  /* 0x0000777004007816 */ /* 0x000fc400000000ff */
[----:B------:R-:W-:Y:S02]  /*0560*/  LOP3.LUT R9, R9, 0x10001, RZ, 0xc0, !PT ;  /* 0x0001000109097812 */ /* 0x000fe400078ec0ff */
[----:B------:R-:W-:Y:S02]  /*0570*/  PRMT R11, R5, 0x7771, RZ ;  /* 0x00007771050b7816 */ /* 0x000fe400000000ff */
[----:B------:R-:W-:Y:S02]  /*0580*/  LOP3.LUT R13, R0, 0x1, RZ, 0xc0, !PT ;  /* 0x00000001000d7812 */ /* 0x000fe400078ec0ff */
[----:B------:R-:W-:Y:S02]  /*0590*/  LOP3.LUT R0, R9, 0xffff, RZ, 0xc0, !PT ;  /* 0x0000ffff09007812 */ /* 0x000fe400078ec0ff */
[----:B------:R-:W-:Y:S02]  /*05a0*/  PRMT R6, R11, 0x5410, R6 ;  /* 0x000054100b067816 */ /* 0x000fe40000000006 */
[----:B------:R-:W-:-:S02]  /*05b0*/  PRMT R13, R13, 0x3340, R0 ;  /* 0x000033400d0d7816 */ /* 0x000fc40000000000 */
[----:B------:R-:W-:Y:S02]  /*05c0*/  SHF.R.U32.HI R4, RZ, 0x18, R4 ;  /* 0x00000018ff047819 */ /* 0x000fe40000011604 */
[----:B------:R-:W-:Y:S02]  /*05d0*/  PRMT R0, R5, 0x7770, RZ ;  /* 0x0000777005007816 */ /* 0x000fe400000000ff */
[----:B------:R-:W-:Y:S02]  /*05e0*/  LOP3.LUT R6, R6, 0x10001, RZ, 0xc0, !PT ;  /* 0x0001000106067812 */ /* 0x000fe400078ec0ff */
[----:B------:R-:W-:Y:S02]  /*05f0*/  SHF.R.U32.HI R7, RZ, 0x18, R5 ;  /* 0x00000018ff077819 */ /* 0x000fe40000011605 */
[----:B------:R-:W-:Y:S02]  /*0600*/  SGXT.U32 R5, R4, 0x1 ;  /* 0x000000010405781a */ /* 0x000fe40000000000 */
[----:B------:R-:W-:-:S02]  /*0610*/  LOP3.LUT R11, R0, 0x1, RZ, 0xc0, !PT ;  /* 0x00000001000b7812 */ /* 0x000fc400078ec0ff */
[----:B------:R-:W-:Y:S02]  /*0620*/  PRMT R0, R9, 0x7732, RZ ;  /* 0x0000773209007816 */ /* 0x000fe400000000ff */
[C---:B------:R-:W-:Y:S02]  /*0630*/  PRMT R4, R6.reuse, 0x7732, RZ ;  /* 0x0000773206047816 */ /* 0x040fe400000000ff */
[----:B------:R-:W-:Y:S02]  /*0640*/  LOP3.LUT R6, R6, 0xffff, RZ, 0xc0, !PT ;  /* 0x0000ffff06067812 */ /* 0x000fe400078ec0ff */
[----:B------:R-:W-:Y:S02]  /*0650*/  SGXT.U32 R7, R7, 0x1 ;  /* 0x000000010707781a */ /* 0x000fe40000000000 */
[----:B------:R-:W-:Y:S02]  /*0660*/  PRMT R0, R0, 0x3340, R5 ;  /* 0x0000334000007816 */ /* 0x000fe40000000005 */
[----:B------:R-:W-:-:S02]  /*0670*/  PRMT R6, R11, 0x3340, R6 ;  /* 0x000033400b067816 */ /* 0x000fc40000000006 */
[----:B------:R-:W-:Y:S02]  /*0680*/  PRMT R5, R4, 0x3340, R7 ;  /* 0x0000334004057816 */ /* 0x000fe40000000007 */
[----:B------:R-:W-:Y:S02]  /*0690*/  PRMT R4, R13, 0x5410, R0 ;  /* 0x000054100d047816 */ /* 0x000fe40000000000 */
[----:B------:R-:W-:Y:S01]  /*06a0*/  PRMT R5, R6, 0x5410, R5 ;  /* 0x0000541006057816 */ /* 0x000fe20000000005 */
[----:B------:R-:W-:Y:S06]  /*06b0*/  @P0 EXIT ;  /* 0x000000000000094d */ /* 0x000fec0003800000 */
[----:B------:R-:W-:Y:S01]  /*06c0*/  STG.E.64 desc[UR6][R2.64], R4 ;  /* 0x0000000402007986 */ /* 0x000fe2000c101b06 */
[----:B------:R-:W-:Y:S05]  /*06d0*/  EXIT ;  /* 0x000000000000794d */ /* 0x000fea0003800000 */
.L_x_0:
[----:B------:R-:W-:-:S00]  /*06e0*/  BRA `(.L_x_0) ;  /* 0xfffffffc00fc7947 */ /* 0x000fc0000383ffff */
[----:B------:R-:W-:-:S00]  /*06f0*/  NOP ;  /* 0x0000000000007918 */ /* 0x000fc00000000000 */
        /* <DEDUP_REMOVED lines=8> */
.L_x_1:


//--------------------- .nv.shared.triton_poi_fused_threshold_backward_18 --------------------------
	.section	.nv.shared.triton_poi_fused_threshold_backward_18,"aw",@nobits
	.sectionflags	@""
	.align	16
	.zero		1024


//--------------------- .nv.constant0.triton_poi_fused_threshold_backward_18 --------------------------
	.section	.nv.constant0.triton_poi_fused_threshold_backward_18,"a",@progbits
	.sectionflags	@""
	.align	4
.nv.constant0.triton_poi_fused_threshold_backward_18:
	.zero		552
